//
// Generated by NVIDIA NVVM Compiler
//
// Compiler Build ID: CL-36424714
// Cuda compilation tools, release 13.0, V13.0.88
// Based on NVVM 20.0.0
//

.version 9.0
.target sm_100
.address_size 64

	// .globl	_Z11getMaxValuePfS_
// _ZZ11getMaxValuePfS_E5cache has been demoted
// _ZZ15softmaxFunctionPfS_S_S_E5cache has been demoted

.visible .entry _Z11getMaxValuePfS_(
	.param .u64 .ptr .align 1 _Z11getMaxValuePfS__param_0,
	.param .u64 .ptr .align 1 _Z11getMaxValuePfS__param_1
)
{
	.reg .pred 	%p<12>;
	.reg .b32 	%r<13>;
	.reg .b32 	%f<31>;
	.reg .b64 	%rd<7>;
	// demoted variable
	.shared .align 4 .b8 _ZZ11getMaxValuePfS_E5cache[1024];
	ld.param.u64 	%rd2, [_Z11getMaxValuePfS__param_0];
	ld.param.u64 	%rd3, [_Z11getMaxValuePfS__param_1];
	cvta.to.global.u64 	%rd1, %rd3;
	mov.u32 	%r1, %tid.x;
	mov.u32 	%r7, %ctaid.x;
	mov.u32 	%r8, %ntid.x;
	mad.lo.s32 	%r2, %r7, %r8, %r1;
	setp.gt.s32 	%p1, %r2, 999998;
	mov.f32 	%f30, 0fFF800000;
	@%p1 bra 	$L__BB0_2;
	cvta.to.global.u64 	%rd4, %rd2;
	mul.wide.s32 	%rd5, %r2, 4;
	add.s64 	%rd6, %rd4, %rd5;
	ld.global.f32 	%f30, [%rd6];
$L__BB0_2:
	shl.b32 	%r9, %r1, 2;
	mov.u32 	%r10, _ZZ11getMaxValuePfS_E5cache;
	add.s32 	%r3, %r10, %r9;
	st.shared.f32 	[%r3], %f30;
	setp.gt.u32 	%p2, %r1, 127;
	@%p2 bra 	$L__BB0_4;
	ld.shared.f32 	%f5, [%r3+512];
	max.f32 	%f6, %f30, %f5;
	st.shared.f32 	[%r3], %f6;
$L__BB0_4:
	bar.sync 	0;
	setp.gt.u32 	%p3, %r1, 63;
	@%p3 bra 	$L__BB0_6;
	ld.shared.f32 	%f7, [%r3];
	ld.shared.f32 	%f8, [%r3+256];
	max.f32 	%f9, %f7, %f8;
	st.shared.f32 	[%r3], %f9;
$L__BB0_6:
	bar.sync 	0;
	setp.gt.u32 	%p4, %r1, 31;
	@%p4 bra 	$L__BB0_8;
	ld.shared.f32 	%f10, [%r3];
	ld.shared.f32 	%f11, [%r3+128];
	max.f32 	%f12, %f10, %f11;
	st.shared.f32 	[%r3], %f12;
$L__BB0_8:
	bar.sync 	0;
	setp.gt.u32 	%p5, %r1, 15;
	@%p5 bra 	$L__BB0_10;
	ld.shared.f32 	%f13, [%r3];
	ld.shared.f32 	%f14, [%r3+64];
	max.f32 	%f15, %f13, %f14;
	st.shared.f32 	[%r3], %f15;
$L__BB0_10:
	bar.sync 	0;
	setp.gt.u32 	%p6, %r1, 7;
	@%p6 bra 	$L__BB0_12;
	ld.shared.f32 	%f16, [%r3];
	ld.shared.f32 	%f17, [%r3+32];
	max.f32 	%f18, %f16, %f17;
	st.shared.f32 	[%r3], %f18;
$L__BB0_12:
	bar.sync 	0;
	setp.gt.u32 	%p7, %r1, 3;
	@%p7 bra 	$L__BB0_14;
	ld.shared.f32 	%f19, [%r3];
	ld.shared.f32 	%f20, [%r3+16];
	max.f32 	%f21, %f19, %f20;
	st.shared.f32 	[%r3], %f21;
$L__BB0_14:
	bar.sync 	0;
	setp.gt.u32 	%p8, %r1, 1;
	@%p8 bra 	$L__BB0_16;
	ld.shared.f32 	%f22, [%r3];
	ld.shared.f32 	%f23, [%r3+8];
	max.f32 	%f24, %f22, %f23;
	st.shared.f32 	[%r3], %f24;
$L__BB0_16:
	bar.sync 	0;
	setp.ne.s32 	%p9, %r1, 0;
	@%p9 bra 	$L__BB0_18;
	ld.shared.f32 	%f25, [%r3];
	ld.shared.f32 	%f26, [_ZZ11getMaxValuePfS_E5cache+4];
	max.f32 	%f27, %f25, %f26;
	st.shared.f32 	[%r3], %f27;
$L__BB0_18:
	setp.ne.s32 	%p10, %r1, 0;
	bar.sync 	0;
	@%p10 bra 	$L__BB0_21;
	ld.shared.f32 	%f3, [_ZZ11getMaxValuePfS_E5cache];
	ld.global.u32 	%r12, [%rd1];
$L__BB0_20:
	mov.b32 	%f28, %r12;
	max.f32 	%f29, %f3, %f28;
	mov.b32 	%r11, %f29;
	atom.relaxed.global.cas.b32 	%r6, [%rd1], %r12, %r11;
	setp.ne.s32 	%p11, %r12, %r6;
	mov.u32 	%r12, %r6;
	@%p11 bra 	$L__BB0_20;
$L__BB0_21:
	bar.sync 	0;
	ret;

}
	// .globl	_Z15softmaxFunctionPfS_S_S_
.visible .entry _Z15softmaxFunctionPfS_S_S_(
	.param .u64 .ptr .align 1 _Z15softmaxFunctionPfS_S_S__param_0,
	.param .u64 .ptr .align 1 _Z15softmaxFunctionPfS_S_S__param_1,
	.param .u64 .ptr .align 1 _Z15softmaxFunctionPfS_S_S__param_2,
	.param .u64 .ptr .align 1 _Z15softmaxFunctionPfS_S_S__param_3
)
{
	.reg .pred 	%p<12>;
	.reg .b32 	%r<10>;
	.reg .b32 	%f<47>;
	.reg .b64 	%rd<13>;
	// demoted variable
	.shared .align 4 .b8 _ZZ15softmaxFunctionPfS_S_S_E5cache[1024];
	ld.param.u64 	%rd2, [_Z15softmaxFunctionPfS_S_S__param_0];
	ld.param.u64 	%rd3, [_Z15softmaxFunctionPfS_S_S__param_1];
	ld.param.u64 	%rd4, [_Z15softmaxFunctionPfS_S_S__param_2];
	ld.param.u64 	%rd5, [_Z15softmaxFunctionPfS_S_S__param_3];
	cvta.to.global.u64 	%rd1, %rd5;
	mov.u32 	%r1, %tid.x;
	mov.u32 	%r4, %ctaid.x;
	mov.u32 	%r5, %ntid.x;
	mad.lo.s32 	%r2, %r4, %r5, %r1;
	setp.gt.s32 	%p1, %r2, 999998;
	mov.f32 	%f46, 0f00000000;
	@%p1 bra 	$L__BB1_2;
	cvta.to.global.u64 	%rd6, %rd2;
	cvta.to.global.u64 	%rd7, %rd3;
	mul.wide.s32 	%rd8, %r2, 4;
	add.s64 	%rd9, %rd6, %rd8;
	ld.global.f32 	%f4, [%rd9];
	ld.global.f32 	%f5, [%rd7];
	sub.f32 	%f6, %f4, %f5;
	fma.rn.f32 	%f7, %f6, 0f3BBB989D, 0f3F000000;
	cvt.sat.f32.f32 	%f8, %f7;
	mov.f32 	%f9, 0f4B400001;
	mov.f32 	%f10, 0f437C0000;
	fma.rm.f32 	%f11, %f8, %f10, %f9;
	add.f32 	%f12, %f11, 0fCB40007F;
	neg.f32 	%f13, %f12;
	fma.rn.f32 	%f14, %f6, 0f3FB8AA3B, %f13;
	fma.rn.f32 	%f15, %f6, 0f32A57060, %f14;
	mov.b32 	%r6, %f11;
	shl.b32 	%r7, %r6, 23;
	mov.b32 	%f16, %r7;
	ex2.approx.ftz.f32 	%f17, %f15;
	mul.f32 	%f46, %f17, %f16;
$L__BB1_2:
	shl.b32 	%r8, %r1, 2;
	mov.u32 	%r9, _ZZ15softmaxFunctionPfS_S_S_E5cache;
	add.s32 	%r3, %r9, %r8;
	st.shared.f32 	[%r3], %f46;
	bar.sync 	0;
	setp.gt.u32 	%p2, %r1, 127;
	@%p2 bra 	$L__BB1_4;
	ld.shared.f32 	%f18, [%r3+512];
	ld.shared.f32 	%f19, [%r3];
	add.f32 	%f20, %f18, %f19;
	st.shared.f32 	[%r3], %f20;
$L__BB1_4:
	bar.sync 	0;
	setp.gt.u32 	%p3, %r1, 63;
	@%p3 bra 	$L__BB1_6;
	ld.shared.f32 	%f21, [%r3+256];
	ld.shared.f32 	%f22, [%r3];
	add.f32 	%f23, %f21, %f22;
	st.shared.f32 	[%r3], %f23;
$L__BB1_6:
	bar.sync 	0;
	setp.gt.u32 	%p4, %r1, 31;
	@%p4 bra 	$L__BB1_8;
	ld.shared.f32 	%f24, [%r3+128];
	ld.shared.f32 	%f25, [%r3];
	add.f32 	%f26, %f24, %f25;
	st.shared.f32 	[%r3], %f26;
$L__BB1_8:
	bar.sync 	0;
	setp.gt.u32 	%p5, %r1, 15;
	@%p5 bra 	$L__BB1_10;
	ld.shared.f32 	%f27, [%r3+64];
	ld.shared.f32 	%f28, [%r3];
	add.f32 	%f29, %f27, %f28;
	st.shared.f32 	[%r3], %f29;
$L__BB1_10:
	bar.sync 	0;
	setp.gt.u32 	%p6, %r1, 7;
	@%p6 bra 	$L__BB1_12;
	ld.shared.f32 	%f30, [%r3+32];
	ld.shared.f32 	%f31, [%r3];
	add.f32 	%f32, %f30, %f31;
	st.shared.f32 	[%r3], %f32;
$L__BB1_12:
	bar.sync 	0;
	setp.gt.u32 	%p7, %r1, 3;
	@%p7 bra 	$L__BB1_14;
	ld.shared.f32 	%f33, [%r3+16];
	ld.shared.f32 	%f34, [%r3];
	add.f32 	%f35, %f33, %f34;
	st.shared.f32 	[%r3], %f35;
$L__BB1_14:
	bar.sync 	0;
	setp.gt.u32 	%p8, %r1, 1;
	@%p8 bra 	$L__BB1_16;
	ld.shared.f32 	%f36, [%r3+8];
	ld.shared.f32 	%f37, [%r3];
	add.f32 	%f38, %f36, %f37;
	st.shared.f32 	[%r3], %f38;
$L__BB1_16:
	bar.sync 	0;
	setp.ne.s32 	%p9, %r1, 0;
	@%p9 bra 	$L__BB1_18;
	ld.shared.f32 	%f39, [_ZZ15softmaxFunctionPfS_S_S_E5cache+4];
	ld.shared.f32 	%f40, [%r3];
	add.f32 	%f41, %f39, %f40;
	st.shared.f32 	[%r3], %f41;
$L__BB1_18:
	setp.ne.s32 	%p10, %r1, 0;
	bar.sync 	0;
	@%p10 bra 	$L__BB1_20;
	ld.shared.f32 	%f42, [_ZZ15softmaxFunctionPfS_S_S_E5cache];
	atom.global.add.f32 	%f43, [%rd1], %f42;
$L__BB1_20:
	setp.gt.s32 	%p11, %r2, 999998;
	bar.sync 	0;
	@%p11 bra 	$L__BB1_22;
	ld.global.f32 	%f44, [%rd1];
	div.rn.f32 	%f45, %f46, %f44;
	cvta.to.global.u64 	%rd10, %rd4;
	mul.wide.s32 	%rd11, %r2, 4;
	add.s64 	%rd12, %rd10, %rd11;
	st.global.f32 	[%rd12], %f45;
$L__BB1_22:
	ret;

}


// ===== COMPILED SASS (sm_100) =====

	.target	sm_100

	.elftype	@"ET_EXEC"


//--------------------- .note.nv.tkinfo           --------------------------
	.section	.note.nv.tkinfo,"",@"SHT_NOTE"
	.sectionflags	@"SHF_NOTE_NV_TKINFO"
	.tkinfo
        /*0018*/ 	.word	0x00000002
        /*0030*/ 	.string	""
        /*0030*/ 	.string	"ptxas"
        /*0030*/ 	.string	"Cuda compilation tools, release 13.0, V13.0.88"
        /*0030*/ 	.string	"Build cuda_13.0.r13.0/compiler.36424714_0"
        /*0030*/ 	.string	"-arch sm_100 -m 64 "



//--------------------- .note.nv.cuinfo           --------------------------
	.section	.note.nv.cuinfo,"",@"SHT_NOTE"
	.sectionflags	@"SHF_NOTE_NV_CUINFO"
        /*0018*/ 	.short	0x0002
        /*001a*/ 	.short	0x0064
        /*001c*/ 	.short	0x0082
	.zero		2


//--------------------- .nv.info                  --------------------------
	.section	.nv.info,"",@"SHT_CUDA_INFO"
	.align	4


	//----- nvinfo : EIATTR_REGCOUNT
	.align		4
        /*0000*/ 	.byte	0x04, 0x2f
        /*0002*/ 	.short	(.L_1 - .L_0)
	.align		4
.L_0:
        /*0004*/ 	.word	index@(_Z11getMaxValuePfS_)
        /*0008*/ 	.word	0x0000000b


	//----- nvinfo : EIATTR_FRAME_SIZE
	.align		4
.L_1:
        /*000c*/ 	.byte	0x04, 0x11
        /*000e*/ 	.short	(.L_3 - .L_2)
	.align		4
.L_2:
        /*0010*/ 	.word	index@(_Z11getMaxValuePfS_)
        /*0014*/ 	.word	0x00000000


	//----- nvinfo : EIATTR_REGCOUNT
	.align		4
.L_3:
        /*0018*/ 	.byte	0x04, 0x2f
        /*001a*/ 	.short	(.L_5 - .L_4)
	.align		4
.L_4:
        /*001c*/ 	.word	index@(_Z15softmaxFunctionPfS_S_S_)
        /*0020*/ 	.word	0x00000010


	//----- nvinfo : EIATTR_FRAME_SIZE
	.align		4
.L_5:
        /*0024*/ 	.byte	0x04, 0x11
        /*0026*/ 	.short	(.L_7 - .L_6)
	.align		4
.L_6:
        /*0028*/ 	.word	index@($__internal_0_$__cuda_sm3x_div_rn_noftz_f32_slowpath)
        /*002c*/ 	.word	0x00000000


	//----- nvinfo : EIATTR_FRAME_SIZE
	.align		4
.L_7:
        /*0030*/ 	.byte	0x04, 0x11
        /*0032*/ 	.short	(.L_9 - .L_8)
	.align		4
.L_8:
        /*0034*/ 	.word	index@(_Z15softmaxFunctionPfS_S_S_)
        /*0038*/ 	.word	0x00000000


	//----- nvinfo : EIATTR_MIN_STACK_SIZE
	.align		4
.L_9:
        /*003c*/ 	.byte	0x04, 0x12
        /*003e*/ 	.short	(.L_11 - .L_10)
	.align		4
.L_10:
        /*0040*/ 	.word	index@(_Z15softmaxFunctionPfS_S_S_)
        /*0044*/ 	.word	0x00000000


	//----- nvinfo : EIATTR_MIN_STACK_SIZE
	.align		4
.L_11:
        /*0048*/ 	.byte	0x04, 0x12
        /*004a*/ 	.short	(.L_13 - .L_12)
	.align		4
.L_12:
        /*004c*/ 	.word	index@(_Z11getMaxValuePfS_)
        /*0050*/ 	.word	0x00000000
.L_13:


//--------------------- .nv.compat                --------------------------
	.section	.nv.compat,"",@"SHT_CUDA_COMPAT_INFO"
	.align	4
        /*0000*/ 	.byte	0x02, 0x09, 0x00, 0x00, 0x02, 0x02, 0x01, 0x00, 0x02, 0x05, 0x05, 0x00, 0x03, 0x07, 0x01, 0x01
        /*0010*/ 	.byte	0x02, 0x03, 0x00, 0x00, 0x02, 0x06, 0x01, 0x00, 0x04, 0x0b, 0x08, 0x00, 0x01, 0x00, 0x00, 0x00
        /*0020*/ 	.byte	0x00, 0x00, 0x00, 0x00


//--------------------- .nv.info._Z15softmaxFunctionPfS_S_S_ --------------------------
	.section	.nv.info._Z15softmaxFunctionPfS_S_S_,"",@"SHT_CUDA_INFO"
	.sectionflags	@""
	.align	4


	//----- nvinfo : EIATTR_CUDA_API_VERSION
	.align		4
        /*0000*/ 	.byte	0x04, 0x37
        /*0002*/ 	.short	(.L_15 - .L_14)
.L_14:
        /*0004*/ 	.word	0x00000082


	//----- nvinfo : EIATTR_KPARAM_INFO
	.align		4
.L_15:
        /*0008*/ 	.byte	0x04, 0x17
        /*000a*/ 	.short	(.L_17 - .L_16)
.L_16:
        /*000c*/ 	.word	0x00000000
        /*0010*/ 	.short	0x0003
        /*0012*/ 	.short	0x0018
        /*0014*/ 	.byte	0x00, 0xf5, 0x21, 0x00


	//----- nvinfo : EIATTR_KPARAM_INFO
	.align		4
.L_17:
        /*0018*/ 	.byte	0x04, 0x17
        /*001a*/ 	.short	(.L_19 - .L_18)
.L_18:
        /*001c*/ 	.word	0x00000000
        /*0020*/ 	.short	0x0002
        /*0022*/ 	.short	0x0010
        /*0024*/ 	.byte	0x00, 0xf5, 0x21, 0x00


	//----- nvinfo : EIATTR_KPARAM_INFO
	.align		4
.L_19:
        /*0028*/ 	.byte	0x04, 0x17
        /*002a*/ 	.short	(.L_21 - .L_20)
.L_20:
        /*002c*/ 	.word	0x00000000
        /*0030*/ 	.short	0x0001
        /*0032*/ 	.short	0x0008
        /*0034*/ 	.byte	0x00, 0xf5, 0x21, 0x00


	//----- nvinfo : EIATTR_KPARAM_INFO
	.align		4
.L_21:
        /*0038*/ 	.byte	0x04, 0x17
        /*003a*/ 	.short	(.L_23 - .L_22)
.L_22:
        /*003c*/ 	.word	0x00000000
        /*0040*/ 	.short	0x0000
        /*0042*/ 	.short	0x0000
        /*0044*/ 	.byte	0x00, 0xf5, 0x21, 0x00


	//----- nvinfo : EIATTR_SPARSE_MMA_MASK
	.align		4
.L_23:
        /*0048*/ 	.byte	0x03, 0x50
        /*004a*/ 	.short	0x0000


	//----- nvinfo : EIATTR_MAXREG_COUNT
	.align		4
        /*004c*/ 	.byte	0x03, 0x1b
        /*004e*/ 	.short	0x00ff


	//----- nvinfo : EIATTR_NUM_BARRIERS
	.align		4
        /*0050*/ 	.byte	0x02, 0x4c
        /*0052*/ 	.byte	0x01
	.zero		1


	//----- nvinfo : EIATTR_MERCURY_ISA_VERSION
	.align		4
        /*0054*/ 	.byte	0x03, 0x5f
        /*0056*/ 	.short	0x0101


	//----- nvinfo : EIATTR_VRC_CTA_INIT_COUNT
	.align		4
        /*0058*/ 	.byte	0x02, 0x4a
	.zero		1
	.zero		1


	//----- nvinfo : EIATTR_EXIT_INSTR_OFFSETS
	.align		4
        /*005c*/ 	.byte	0x04, 0x1c
        /*005e*/ 	.short	(.L_25 - .L_24)


	//   ....[0]....
.L_24:
        /*0060*/ 	.word	0x00000550


	//   ....[1]....
        /*0064*/ 	.word	0x00000680


	//----- nvinfo : EIATTR_CRS_STACK_SIZE
	.align		4
.L_25:
        /*0068*/ 	.byte	0x04, 0x1e
        /*006a*/ 	.short	(.L_27 - .L_26)
.L_26:
        /*006c*/ 	.word	0x00000000


	//----- nvinfo : EIATTR_CBANK_PARAM_SIZE
	.align		4
.L_27:
        /*0070*/ 	.byte	0x03, 0x19
        /*0072*/ 	.short	0x0020


	//----- nvinfo : EIATTR_PARAM_CBANK
	.align		4
        /*0074*/ 	.byte	0x04, 0x0a
        /*0076*/ 	.short	(.L_29 - .L_28)
	.align		4
.L_28:
        /*0078*/ 	.word	index@(.nv.constant0._Z15softmaxFunctionPfS_S_S_)
        /*007c*/ 	.short	0x0380
        /*007e*/ 	.short	0x0020


	//----- nvinfo : EIATTR_SW_WAR
	.align		4
.L_29:
        /*0080*/ 	.byte	0x04, 0x36
        /*0082*/ 	.short	(.L_31 - .L_30)
.L_30:
        /*0084*/ 	.word	0x00000008
.L_31:


//--------------------- .nv.info._Z11getMaxValuePfS_ --------------------------
	.section	.nv.info._Z11getMaxValuePfS_,"",@"SHT_CUDA_INFO"
	.sectionflags	@""
	.align	4


	//----- nvinfo : EIATTR_CUDA_API_VERSION
	.align		4
        /*0000*/ 	.byte	0x04, 0x37
        /*0002*/ 	.short	(.L_33 - .L_32)
.L_32:
        /*0004*/ 	.word	0x00000082


	//----- nvinfo : EIATTR_KPARAM_INFO
	.align		4
.L_33:
        /*0008*/ 	.byte	0x04, 0x17
        /*000a*/ 	.short	(.L_35 - .L_34)
.L_34:
        /*000c*/ 	.word	0x00000000
        /*0010*/ 	.short	0x0001
        /*0012*/ 	.short	0x0008
        /*0014*/ 	.byte	0x00, 0xf5, 0x21, 0x00


	//----- nvinfo : EIATTR_KPARAM_INFO
	.align		4
.L_35:
        /*0018*/ 	.byte	0x04, 0x17
        /*001a*/ 	.short	(.L_37 - .L_36)
.L_36:
        /*001c*/ 	.word	0x00000000
        /*0020*/ 	.short	0x0000
        /*0022*/ 	.short	0x0000
        /*0024*/ 	.byte	0x00, 0xf5, 0x21, 0x00


	//----- nvinfo : EIATTR_SPARSE_MMA_MASK
	.align		4
.L_37:
        /*0028*/ 	.byte	0x03, 0x50
        /*002a*/ 	.short	0x0000


	//----- nvinfo : EIATTR_MAXREG_COUNT
	.align		4
        /*002c*/ 	.byte	0x03, 0x1b
        /*002e*/ 	.short	0x00ff


	//----- nvinfo : EIATTR_NUM_BARRIERS
	.align		4
        /*0030*/ 	.byte	0x02, 0x4c
        /*0032*/ 	.byte	0x01
	.zero		1


	//----- nvinfo : EIATTR_MERCURY_ISA_VERSION
	.align		4
        /*0034*/ 	.byte	0x03, 0x5f
        /*0036*/ 	.short	0x0101


	//----- nvinfo : EIATTR_VRC_CTA_INIT_COUNT
	.align		4
        /*0038*/ 	.byte	0x02, 0x4a
	.zero		1
	.zero		1


	//----- nvinfo : EIATTR_EXIT_INSTR_OFFSETS
	.align		4
        /*003c*/ 	.byte	0x04, 0x1c
        /*003e*/ 	.short	(.L_39 - .L_38)


	//   ....[0]....
.L_38:
        /*0040*/ 	.word	0x000004b0


	//----- nvinfo : EIATTR_CRS_STACK_SIZE
	.align		4
.L_39:
        /*0044*/ 	.byte	0x04, 0x1e
        /*0046*/ 	.short	(.L_41 - .L_40)
.L_40:
        /*0048*/ 	.word	0x00000000


	//----- nvinfo : EIATTR_CBANK_PARAM_SIZE
	.align		4
.L_41:
        /*004c*/ 	.byte	0x03, 0x19
        /*004e*/ 	.short	0x0010


	//----- nvinfo : EIATTR_PARAM_CBANK
	.align		4
        /*0050*/ 	.byte	0x04, 0x0a
        /*0052*/ 	.short	(.L_43 - .L_42)
	.align		4
.L_42:
        /*0054*/ 	.word	index@(.nv.constant0._Z11getMaxValuePfS_)
        /*0058*/ 	.short	0x0380
        /*005a*/ 	.short	0x0010


	//----- nvinfo : EIATTR_SW_WAR
	.align		4
.L_43:
        /*005c*/ 	.byte	0x04, 0x36
        /*005e*/ 	.short	(.L_45 - .L_44)
.L_44:
        /*0060*/ 	.word	0x00000008
.L_45:


//--------------------- .nv.callgraph             --------------------------
	.section	.nv.callgraph,"",@"SHT_CUDA_CALLGRAPH"
	.align	4
	.sectionentsize	8
	.align		4
        /*0000*/ 	.word	0x00000000
	.align		4
        /*0004*/ 	.word	0xffffffff
	.align		4
        /*0008*/ 	.word	0x00000000
	.align		4
        /*000c*/ 	.word	0xfffffffe
	.align		4
        /*0010*/ 	.word	0x00000000
	.align		4
        /*0014*/ 	.word	0xfffffffd
	.align		4
        /*0018*/ 	.word	0x00000000
	.align		4
        /*001c*/ 	.word	0xfffffffc


//--------------------- .text._Z15softmaxFunctionPfS_S_S_ --------------------------
	.section	.text._Z15softmaxFunctionPfS_S_S_,"ax",@progbits
	.align	128
        .global         _Z15softmaxFunctionPfS_S_S_
        .type           _Z15softmaxFunctionPfS_S_S_,@function
        .size           _Z15softmaxFunctionPfS_S_S_,(.L_x_19 - _Z15softmaxFunctionPfS_S_S_)
        .other          _Z15softmaxFunctionPfS_S_S_,@"STO_CUDA_ENTRY STV_DEFAULT"
_Z15softmaxFunctionPfS_S_S_:
.text._Z15softmaxFunctionPfS_S_S_:
[----:B------:R-:W-:Y:S01]  /*0000*/  LDC R1, c[0x0][0x37c] ;  /* 0x0000df00ff017b82 */ /* 0x000fe20000000800 */
[----:B------:R-:W0:Y:S07]  /*0010*/  S2R R0, SR_TID.X ;  /* 0x0000000000007919 */ /* 0x000e2e0000002100 */
[----:B------:R-:W0:Y:S01]  /*0020*/  S2UR UR4, SR_CTAID.X ;  /* 0x00000000000479c3 */ /* 0x000e220000002500 */
[----:B------:R-:W1:Y:S07]  /*0030*/  LDCU.64 UR6, c[0x0][0x358] ;  /* 0x00006b00ff0677ac */ /* 0x000e6e0008000a00 */
[----:B------:R-:W0:Y:S02]  /*0040*/  LDC R3, c[0x0][0x360] ;  /* 0x0000d800ff037b82 */ /* 0x000e240000000800 */
[----:B0-----:R-:W-:-:S05]  /*0050*/  IMAD R2, R3, UR4, R0 ;  /* 0x0000000403027c24 */ /* 0x001fca000f8e0200 */
[----:B------:R-:W-:-:S13]  /*0060*/  ISETP.GT.AND P0, PT, R2, 0xf423e, PT ;  /* 0x000f423e0200780c */ /* 0x000fda0003f04270 */
[----:B------:R-:W0:Y:S08]  /*0070*/  @!P0 LDC.64 R4, c[0x0][0x380] ;  /* 0x0000e000ff048b82 */ /* 0x000e300000000a00 */
[----:B------:R-:W2:Y:S01]  /*0080*/  @!P0 LDC.64 R6, c[0x0][0x388] ;  /* 0x0000e200ff068b82 */ /* 0x000ea20000000a00 */
[----:B0-----:R-:W-:-:S06]  /*0090*/  @!P0 IMAD.WIDE R4, R2, 0x4, R4 ;  /* 0x0000000402048825 */ /* 0x001fcc00078e0204 */
[----:B-1----:R-:W3:Y:S04]  /*00a0*/  @!P0 LDG.E R4, desc[UR6][R4.64] ;  /* 0x0000000604048981 */ /* 0x002ee8000c1e1900 */
[----:B--2---:R-:W3:Y:S01]  /*00b0*/  @!P0 LDG.E R7, desc[UR6][R6.64] ;  /* 0x0000000606078981 */ /* 0x004ee2000c1e1900 */
[----:B------:R-:W-:Y:S02]  /*00c0*/  @!P0 IMAD.MOV.U32 R8, RZ, RZ, 0x3bbb989d ;  /* 0x3bbb989dff088424 */ /* 0x000fe400078e00ff */
[----:B------:R-:W-:Y:S01]  /*00d0*/  @!P0 IMAD.MOV.U32 R9, RZ, RZ, 0x437c0000 ;  /* 0x437c0000ff098424 */ /* 0x000fe200078e00ff */
[----:B------:R-:W0:Y:S01]  /*00e0*/  S2UR UR5, SR_CgaCtaId ;  /* 0x00000000000579c3 */ /* 0x000e220000008800 */
[----:B------:R-:W-:Y:S02]  /*00f0*/  UMOV UR4, 0x400 ;  /* 0x0000040000047882 */ /* 0x000fe40000000000 */
[----:B0-----:R-:W-:Y:S01]  /*0100*/  ULEA UR4, UR5, UR4, 0x18 ;  /* 0x0000000405047291 */ /* 0x001fe2000f8ec0ff */
[----:B------:R-:W-:-:S02]  /*0110*/  ISETP.GT.U32.AND P2, PT, R0, 0x7f, PT ;  /* 0x0000007f0000780c */ /* 0x000fc40003f44070 */
[----:B------:R-:W-:Y:S01]  /*0120*/  ISETP.GT.U32.AND P1, PT, R0, 0x3f, PT ;  /* 0x0000003f0000780c */ /* 0x000fe20003f24070 */
[----:B---3--:R-:W-:-:S04]  /*0130*/  @!P0 FADD R3, R4, -R7 ;  /* 0x8000000704038221 */ /* 0x008fc80000000000 */
[----:B------:R-:W-:-:S04]  /*0140*/  @!P0 FFMA.SAT R8, R3, R8, 0.5 ;  /* 0x3f00000003088423 */ /* 0x000fc80000002008 */
[----:B------:R-:W-:-:S04]  /*0150*/  @!P0 FFMA.RM R8, R8, R9, 12582913 ;  /* 0x4b40000108088423 */ /* 0x000fc80000004009 */
[----:B------:R-:W-:-:S04]  /*0160*/  @!P0 FADD R10, R8, -12583039 ;  /* 0xcb40007f080a8421 */ /* 0x000fc80000000000 */
[----:B------:R-:W-:-:S04]  /*0170*/  @!P0 FFMA R10, R3, 1.4426950216293334961, -R10 ;  /* 0x3fb8aa3b030a8823 */ /* 0x000fc8000000080a */
[----:B------:R-:W-:-:S04]  /*0180*/  @!P0 FFMA R10, R3, 1.925963033500011079e-08, R10 ;  /* 0x32a57060030a8823 */ /* 0x000fc8000000000a */
[----:B------:R-:W0:Y:S01]  /*0190*/  @!P0 MUFU.EX2 R7, R10 ;  /* 0x0000000a00078308 */ /* 0x000e220000000800 */
[----:B------:R-:W-:Y:S01]  /*01a0*/  @!P0 IMAD.SHL.U32 R8, R8, 0x800000, RZ ;  /* 0x0080000008088824 */ /* 0x000fe200078e00ff */
[----:B------:R-:W-:Y:S01]  /*01b0*/  LEA R4, R0, UR4, 0x2 ;  /* 0x0000000400047c11 */ /* 0x000fe2000f8e10ff */
[----:B------:R-:W-:Y:S02]  /*01c0*/  IMAD.MOV.U32 R3, RZ, RZ, RZ ;  /* 0x000000ffff037224 */ /* 0x000fe400078e00ff */
[----:B0-----:R-:W-:-:S05]  /*01d0*/  @!P0 FMUL R3, R8, R7 ;  /* 0x0000000708038220 */ /* 0x001fca0000400000 */
[----:B------:R-:W-:Y:S01]  /*01e0*/  STS [R4], R3 ;  /* 0x0000000304007388 */ /* 0x000fe20000000800 */
[----:B------:R-:W-:Y:S06]  /*01f0*/  BAR.SYNC.DEFER_BLOCKING 0x0 ;  /* 0x0000000000007b1d */ /* 0x000fec0000010000 */
[----:B------:R-:W-:Y:S04]  /*0200*/  @!P2 LDS R5, [R4+0x200] ;  /* 0x000200000405a984 */ /* 0x000fe80000000800 */
[----:B------:R-:W0:Y:S02]  /*0210*/  @!P2 LDS R6, [R4] ;  /* 0x000000000406a984 */ /* 0x000e240000000800 */
[----:B0-----:R-:W-:-:S05]  /*0220*/  @!P2 FADD R5, R5, R6 ;  /* 0x000000060505a221 */ /* 0x001fca0000000000 */
[----:B------:R-:W-:Y:S01]  /*0230*/  @!P2 STS [R4], R5 ;  /* 0x000000050400a388 */ /* 0x000fe20000000800 */
[----:B------:R-:W-:Y:S06]  /*0240*/  BAR.SYNC.DEFER_BLOCKING 0x0 ;  /* 0x0000000000007b1d */ /* 0x000fec0000010000 */
[----:B------:R-:W-:Y:S04]  /*0250*/  @!P1 LDS R6, [R4+0x100] ;  /* 0x0001000004069984 */ /* 0x000fe80000000800 */
[----:B------:R-:W0:Y:S01]  /*0260*/  @!P1 LDS R7, [R4] ;  /* 0x0000000004079984 */ /* 0x000e220000000800 */
[----:B------:R-:W-:Y:S01]  /*0270*/  ISETP.GT.U32.AND P2, PT, R0, 0x1f, PT ;  /* 0x0000001f0000780c */ /* 0x000fe20003f44070 */
        /* <DEDUP_REMOVED lines=29> */
[----:B------:R-:W-:Y:S01]  /*0450*/  ISETP.NE.AND P1, PT, R0, RZ, PT ;  /* 0x000000ff0000720c */ /* 0x000fe20003f25270 */
[----:B0-----:R-:W-:-:S05]  /*0460*/  @!P2 FADD R5, R5, R6 ;  /* 0x000000060505a221 */ /* 0x001fca0000000000 */
[----:B------:R-:W-:Y:S01]  /*0470*/  @!P2 STS [R4], R5 ;  /* 0x000000050400a388 */ /* 0x000fe20000000800 */
[----:B------:R-:W-:Y:S06]  /*0480*/  BAR.SYNC.DEFER_BLOCKING 0x0 ;  /* 0x0000000000007b1d */ /* 0x000fec0000010000 */
[----:B------:R-:W-:Y:S04]  /*0490*/  @!P1 LDS R0, [UR4+0x4] ;  /* 0x00000404ff009984 */ /* 0x000fe80008000800 */
[----:B------:R-:W0:Y:S01]  /*04a0*/  @!P1 LDS R7, [R4] ;  /* 0x0000000004079984 */ /* 0x000e220000000800 */
[----:B------:R-:W-:Y:S01]  /*04b0*/  BSSY.RECONVERGENT B0, `(.L_x_0) ;  /* 0x0000008000007945 */ /* 0x000fe20003800200 */
[----:B0-----:R-:W-:-:S05]  /*04c0*/  @!P1 FADD R7, R0, R7 ;  /* 0x0000000700079221 */ /* 0x001fca0000000000 */
[----:B------:R0:W-:Y:S01]  /*04d0*/  @!P1 STS [R4], R7 ;  /* 0x0000000704009388 */ /* 0x0001e20000000800 */
[----:B------:R-:W-:Y:S06]  /*04e0*/  BAR.SYNC.DEFER_BLOCKING 0x0 ;  /* 0x0000000000007b1d */ /* 0x000fec0000010000 */
[----:B------:R-:W-:Y:S05]  /*04f0*/  @P1 BRA `(.L_x_1) ;  /* 0x00000000000c1947 */ /* 0x000fea0003800000 */
[----:B0-----:R-:W0:Y:S01]  /*0500*/  LDS R7, [UR4] ;  /* 0x00000004ff077984 */ /* 0x001e220008000800 */
[----:B------:R-:W0:Y:S03]  /*0510*/  LDC.64 R4, c[0x0][0x398] ;  /* 0x0000e600ff047b82 */ /* 0x000e260000000a00 */
[----:B0-----:R1:W-:Y:S02]  /*0520*/  REDG.E.ADD.F32.FTZ.RN.STRONG.GPU desc[UR6][R4.64], R7 ;  /* 0x00000007040079a6 */ /* 0x0013e4000c12f306 */
.L_x_1:
[----:B------:R-:W-:Y:S05]  /*0530*/  BSYNC.RECONVERGENT B0 ;  /* 0x0000000000007941 */ /* 0x000fea0003800200 */
.L_x_0:
[----:B------:R-:W-:Y:S06]  /*0540*/  BAR.SYNC.DEFER_BLOCKING 0x0 ;  /* 0x0000000000007b1d */ /* 0x000fec0000010000 */
[----:B------:R-:W-:Y:S05]  /*0550*/  @P0 EXIT ;  /* 0x000000000000094d */ /* 0x000fea0003800000 */
[----:B01----:R-:W0:Y:S02]  /*0560*/  LDC.64 R4, c[0x0][0x398] ;  /* 0x0000e600ff047b82 */ /* 0x003e240000000a00 */
[----:B0-----:R-:W2:Y:S01]  /*0570*/  LDG.E R6, desc[UR6][R4.64] ;  /* 0x0000000604067981 */ /* 0x001ea2000c1e1900 */
[----:B------:R-:W-:Y:S01]  /*0580*/  BSSY.RECONVERGENT B0, `(.L_x_2) ;  /* 0x000000c000007945 */ /* 0x000fe20003800200 */
[----:B--2---:R-:W0:Y:S08]  /*0590*/  MUFU.RCP R7, R6 ;  /* 0x0000000600077308 */ /* 0x004e300000001000 */
[----:B------:R-:W1:Y:S01]  /*05a0*/  FCHK P0, R3, R6 ;  /* 0x0000000603007302 */ /* 0x000e620000000000 */
[----:B0-----:R-:W-:-:S04]  /*05b0*/  FFMA R0, -R6, R7, 1 ;  /* 0x3f80000006007423 */ /* 0x001fc80000000107 */
[----:B------:R-:W-:-:S04]  /*05c0*/  FFMA R0, R7, R0, R7 ;  /* 0x0000000007007223 */ /* 0x000fc80000000007 */
[----:B------:R-:W-:-:S04]  /*05d0*/  FFMA R7, R0, R3, RZ ;  /* 0x0000000300077223 */ /* 0x000fc800000000ff */
[----:B------:R-:W-:-:S04]  /*05e0*/  FFMA R8, -R6, R7, R3 ;  /* 0x0000000706087223 */ /* 0x000fc80000000103 */
[----:B------:R-:W-:Y:S01]  /*05f0*/  FFMA R7, R0, R8, R7 ;  /* 0x0000000800077223 */ /* 0x000fe20000000007 */
[----:B-1----:R-:W-:Y:S06]  /*0600*/  @!P0 BRA `(.L_x_3) ;  /* 0x00000000000c8947 */ /* 0x002fec0003800000 */
[----:B------:R-:W-:-:S07]  /*0610*/  MOV R4, 0x630 ;  /* 0x0000063000047802 */ /* 0x000fce0000000f00 */
[----:B------:R-:W-:Y:S05]  /*0620*/  CALL.REL.NOINC `($__internal_0_$__cuda_sm3x_div_rn_noftz_f32_slowpath) ;  /* 0x0000000000187944 */ /* 0x000fea0003c00000 */
[----:B------:R-:W-:-:S07]  /*0630*/  IMAD.MOV.U32 R7, RZ, RZ, R0 ;  /* 0x000000ffff077224 */ /* 0x000fce00078e0000 */
.L_x_3:
[----:B------:R-:W-:Y:S05]  /*0640*/  BSYNC.RECONVERGENT B0 ;  /* 0x0000000000007941 */ /* 0x000fea0003800200 */
.L_x_2:
[----:B------:R-:W0:Y:S02]  /*0650*/  LDC.64 R4, c[0x0][0x390] ;  /* 0x0000e400ff047b82 */ /* 0x000e240000000a00 */
[----:B0-----:R-:W-:-:S05]  /*0660*/  IMAD.WIDE R2, R2, 0x4, R4 ;  /* 0x0000000402027825 */ /* 0x001fca00078e0204 */
[----:B------:R-:W-:Y:S01]  /*0670*/  STG.E desc[UR6][R2.64], R7 ;  /* 0x0000000702007986 */ /* 0x000fe2000c101906 */
[----:B------:R-:W-:Y:S05]  /*0680*/  EXIT ;  /* 0x000000000000794d */ /* 0x000fea0003800000 */
        .weak           $__internal_0_$__cuda_sm3x_div_rn_noftz_f32_slowpath
        .type           $__internal_0_$__cuda_sm3x_div_rn_noftz_f32_slowpath,@function
        .size           $__internal_0_$__cuda_sm3x_div_rn_noftz_f32_slowpath,(.L_x_19 - $__internal_0_$__cuda_sm3x_div_rn_noftz_f32_slowpath)
$__internal_0_$__cuda_sm3x_div_rn_noftz_f32_slowpath:
[----:B------:R-:W-:Y:S01]  /*0690*/  SHF.R.U32.HI R5, RZ, 0x17, R6 ;  /* 0x00000017ff057819 */ /* 0x000fe20000011606 */
[----:B------:R-:W-:Y:S01]  /*06a0*/  BSSY.RECONVERGENT B1, `(.L_x_4) ;  /* 0x0000063000017945 */ /* 0x000fe20003800200 */
[----:B------:R-:W-:Y:S02]  /*06b0*/  SHF.R.U32.HI R0, RZ, 0x17, R3 ;  /* 0x00000017ff007819 */ /* 0x000fe40000011603 */
[----:B------:R-:W-:Y:S02]  /*06c0*/  LOP3.LUT R5, R5, 0xff, RZ, 0xc0, !PT ;  /* 0x000000ff05057812 */ /* 0x000fe400078ec0ff */
[----:B------:R-:W-:-:S03]  /*06d0*/  LOP3.LUT R10, R0, 0xff, RZ, 0xc0, !PT ;  /* 0x000000ff000a7812 */ /* 0x000fc600078ec0ff */
[----:B------:R-:W-:Y:S02]  /*06e0*/  VIADD R8, R5, 0xffffffff ;  /* 0xffffffff05087836 */ /* 0x000fe40000000000 */
[----:B------:R-:W-:-:S03]  /*06f0*/  VIADD R9, R10, 0xffffffff ;  /* 0xffffffff0a097836 */ /* 0x000fc60000000000 */
[----:B------:R-:W-:-:S04]  /*0700*/  ISETP.GT.U32.AND P0, PT, R8, 0xfd, PT ;  /* 0x000000fd0800780c */ /* 0x000fc80003f04070 */
[----:B------:R-:W-:-:S13]  /*0710*/  ISETP.GT.U32.OR P0, PT, R9, 0xfd, P0 ;  /* 0x000000fd0900780c */ /* 0x000fda0000704470 */
[----:B------:R-:W-:Y:S01]  /*0720*/  @!P0 IMAD.MOV.U32 R7, RZ, RZ, RZ ;  /* 0x000000ffff078224 */ /* 0x000fe200078e00ff */
[----:B------:R-:W-:Y:S06]  /*0730*/  @!P0 BRA `(.L_x_5) ;  /* 0x0000000000608947 */ /* 0x000fec0003800000 */
[----:B------:R-:W-:Y:S01]  /*0740*/  FSETP.GTU.FTZ.AND P0, PT, |R3|, +INF , PT ;  /* 0x7f8000000300780b */ /* 0x000fe20003f1c200 */
[----:B------:R-:W-:Y:S01]  /*0750*/  IMAD.MOV.U32 R0, RZ, RZ, R6 ;  /* 0x000000ffff007224 */ /* 0x000fe200078e0006 */
[----:B------:R-:W-:-:S04]  /*0760*/  FSETP.GTU.FTZ.AND P1, PT, |R6|, +INF , PT ;  /* 0x7f8000000600780b */ /* 0x000fc80003f3c200 */
[----:B------:R-:W-:-:S13]  /*0770*/  PLOP3.LUT P0, PT, P0, P1, PT, 0xf8, 0x8f ;  /* 0x00000000008f781c */ /* 0x000fda0000703f70 */
[----:B------:R-:W-:Y:S05]  /*0780*/  @P0 BRA `(.L_x_6) ;  /* 0x00000004004c0947 */ /* 0x000fea0003800000 */
[----:B------:R-:W-:-:S13]  /*0790*/  LOP3.LUT P0, RZ, R6, 0x7fffffff, R3, 0xc8, !PT ;  /* 0x7fffffff06ff7812 */ /* 0x000fda000780c803 */
[----:B------:R-:W-:Y:S05]  /*07a0*/  @!P0 BRA `(.L_x_7) ;  /* 0x00000004003c8947 */ /* 0x000fea0003800000 */
[C---:B------:R-:W-:Y:S02]  /*07b0*/  FSETP.NEU.FTZ.AND P2, PT, |R3|.reuse, +INF , PT ;  /* 0x7f8000000300780b */ /* 0x040fe40003f5d200 */
[----:B------:R-:W-:Y:S02]  /*07c0*/  FSETP.NEU.FTZ.AND P1, PT, |R0|, +INF , PT ;  /* 0x7f8000000000780b */ /* 0x000fe40003f3d200 */
[----:B------:R-:W-:-:S11]  /*07d0*/  FSETP.NEU.FTZ.AND P0, PT, |R3|, +INF , PT ;  /* 0x7f8000000300780b */ /* 0x000fd60003f1d200 */
[----:B------:R-:W-:Y:S05]  /*07e0*/  @!P1 BRA !P2, `(.L_x_7) ;  /* 0x00000004002c9947 */ /* 0x000fea0005000000 */
[----:B------:R-:W-:-:S04]  /*07f0*/  LOP3.LUT P2, RZ, R3, 0x7fffffff, RZ, 0xc0, !PT ;  /* 0x7fffffff03ff7812 */ /* 0x000fc8000784c0ff */
[----:B------:R-:W-:-:S13]  /*0800*/  PLOP3.LUT P1, PT, P1, P2, PT, 0x2f, 0xf2 ;  /* 0x0000000000f2781c */ /* 0x000fda0000f24577 */
[----:B------:R-:W-:Y:S05]  /*0810*/  @P1 BRA `(.L_x_8) ;  /* 0x0000000400181947 */ /* 0x000fea0003800000 */
[----:B------:R-:W-:-:S04]  /*0820*/  LOP3.LUT P1, RZ, R6, 0x7fffffff, RZ, 0xc0, !PT ;  /* 0x7fffffff06ff7812 */ /* 0x000fc8000782c0ff */
[----:B------:R-:W-:-:S13]  /*0830*/  PLOP3.LUT P0, PT, P0, P1, PT, 0x2f, 0xf2 ;  /* 0x0000000000f2781c */ /* 0x000fda0000702577 */
[----:B------:R-:W-:Y:S05]  /*0840*/  @P0 BRA `(.L_x_9) ;  /* 0x0000000400000947 */ /* 0x000fea0003800000 */
[----:B------:R-:W-:Y:S02]  /*0850*/  ISETP.GE.AND P0, PT, R9, RZ, PT ;  /* 0x000000ff0900720c */ /* 0x000fe40003f06270 */
[----:B------:R-:W-:-:S11]  /*0860*/  ISETP.GE.AND P1, PT, R8, RZ, PT ;  /* 0x000000ff0800720c */ /* 0x000fd60003f26270 */
[----:B------:R-:W-:Y:S02]  /*0870*/  @P0 IMAD.MOV.U32 R7, RZ, RZ, RZ ;  /* 0x000000ffff070224 */ /* 0x000fe400078e00ff */
[----:B------:R-:W-:Y:S01]  /*0880*/  @!P0 FFMA R3, R3, 1.84467440737095516160e+19, RZ ;  /* 0x5f80000003038823 */ /* 0x000fe200000000ff */
[----:B------:R-:W-:Y:S02]  /*0890*/  @!P0 IMAD.MOV.U32 R7, RZ, RZ, -0x40 ;  /* 0xffffffc0ff078424 */ /* 0x000fe400078e00ff */
[----:B------:R-:W-:-:S03]  /*08a0*/  @!P1 FFMA R6, R0, 1.84467440737095516160e+19, RZ ;  /* 0x5f80000000069823 */ /* 0x000fc600000000ff */
[----:B------:R-:W-:-:S07]  /*08b0*/  @!P1 IADD3 R7, PT, PT, R7, 0x40, RZ ;  /* 0x0000004007079810 */ /* 0x000fce0007ffe0ff */
.L_x_5:
[----:B------:R-:W-:Y:S01]  /*08c0*/  LEA R9, R5, 0xc0800000, 0x17 ;  /* 0xc080000005097811 */ /* 0x000fe200078eb8ff */
[----:B------:R-:W-:Y:S04]  /*08d0*/  BSSY.RECONVERGENT B2, `(.L_x_10) ;  /* 0x0000036000027945 */ /* 0x000fe80003800200 */
[----:B------:R-:W-:Y:S02]  /*08e0*/  IMAD.IADD R9, R6, 0x1, -R9 ;  /* 0x0000000106097824 */ /* 0x000fe400078e0a09 */
[----:B------:R-:W-:Y:S02]  /*08f0*/  VIADD R6, R10, 0xffffff81 ;  /* 0xffffff810a067836 */ /* 0x000fe40000000000 */
[----:B------:R-:W0:Y:S01]  /*0900*/  MUFU.RCP R8, R9 ;  /* 0x0000000900087308 */ /* 0x000e220000001000 */
[----:B------:R-:W-:Y:S01]  /*0910*/  FADD.FTZ R11, -R9, -RZ ;  /* 0x800000ff090b7221 */ /* 0x000fe20000010100 */
[C---:B------:R-:W-:Y:S01]  /*0920*/  IMAD R0, R6.reuse, -0x800000, R3 ;  /* 0xff80000006007824 */ /* 0x040fe200078e0203 */
[----:B------:R-:W-:-:S05]  /*0930*/  IADD3 R6, PT, PT, R6, 0x7f, -R5 ;  /* 0x0000007f06067810 */ /* 0x000fca0007ffe805 */
[----:B------:R-:W-:Y:S02]  /*0940*/  IMAD.IADD R6, R6, 0x1, R7 ;  /* 0x0000000106067824 */ /* 0x000fe400078e0207 */
[----:B0-----:R-:W-:-:S04]  /*0950*/  FFMA R13, R8, R11, 1 ;  /* 0x3f800000080d7423 */ /* 0x001fc8000000000b */
[----:B------:R-:W-:-:S04]  /*0960*/  FFMA R10, R8, R13, R8 ;  /* 0x0000000d080a7223 */ /* 0x000fc80000000008 */
[----:B------:R-:W-:-:S04]  /*0970*/  FFMA R3, R0, R10, RZ ;  /* 0x0000000a00037223 */ /* 0x000fc800000000ff */
[----:B------:R-:W-:-:S04]  /*0980*/  FFMA R8, R11, R3, R0 ;  /* 0x000000030b087223 */ /* 0x000fc80000000000 */
[----:B------:R-:W-:-:S04]  /*0990*/  FFMA R13, R10, R8, R3 ;  /* 0x000000080a0d7223 */ /* 0x000fc80000000003 */
[----:B------:R-:W-:-:S04]  /*09a0*/  FFMA R8, R11, R13, R0 ;  /* 0x0000000d0b087223 */ /* 0x000fc80000000000 */
[----:B------:R-:W-:-:S05]  /*09b0*/  FFMA R0, R10, R8, R13 ;  /* 0x000000080a007223 */ /* 0x000fca000000000d */
[----:B------:R-:W-:-:S04]  /*09c0*/  SHF.R.U32.HI R3, RZ, 0x17, R0 ;  /* 0x00000017ff037819 */ /* 0x000fc80000011600 */
[----:B------:R-:W-:-:S05]  /*09d0*/  LOP3.LUT R3, R3, 0xff, RZ, 0xc0, !PT ;  /* 0x000000ff03037812 */ /* 0x000fca00078ec0ff */
[----:B------:R-:W-:-:S04]  /*09e0*/  IMAD.IADD R7, R3, 0x1, R6 ;  /* 0x0000000103077824 */ /* 0x000fc800078e0206 */
[----:B------:R-:W-:-:S05]  /*09f0*/  VIADD R3, R7, 0xffffffff ;  /* 0xffffffff07037836 */ /* 0x000fca0000000000 */
[----:B------:R-:W-:-:S13]  /*0a00*/  ISETP.GE.U32.AND P0, PT, R3, 0xfe, PT ;  /* 0x000000fe0300780c */ /* 0x000fda0003f06070 */
[----:B------:R-:W-:Y:S05]  /*0a10*/  @!P0 BRA `(.L_x_11) ;  /* 0x0000000000808947 */ /* 0x000fea0003800000 */
[----:B------:R-:W-:-:S13]  /*0a20*/  ISETP.GT.AND P0, PT, R7, 0xfe, PT ;  /* 0x000000fe0700780c */ /* 0x000fda0003f04270 */
[----:B------:R-:W-:Y:S05]  /*0a30*/  @P0 BRA `(.L_x_12) ;  /* 0x00000000006c0947 */ /* 0x000fea0003800000 */
[----:B------:R-:W-:-:S13]  /*0a40*/  ISETP.GE.AND P0, PT, R7, 0x1, PT ;  /* 0x000000010700780c */ /* 0x000fda0003f06270 */
[----:B------:R-:W-:Y:S05]  /*0a50*/  @P0 BRA `(.L_x_13) ;  /* 0x0000000000740947 */ /* 0x000fea0003800000 */
[----:B------:R-:W-:Y:S02]  /*0a60*/  ISETP.GE.AND P0, PT, R7, -0x18, PT ;  /* 0xffffffe80700780c */ /* 0x000fe40003f06270 */
[----:B------:R-:W-:-:S11]  /*0a70*/  LOP3.LUT R0, R0, 0x80000000, RZ, 0xc0, !PT ;  /* 0x8000000000007812 */ /* 0x000fd600078ec0ff */
[----:B------:R-:W-:Y:S05]  /*0a80*/  @!P0 BRA `(.L_x_13) ;  /* 0x0000000000688947 */ /* 0x000fea0003800000 */
[CCC-:B------:R-:W-:Y:S01]  /*0a90*/  FFMA.RZ R3, R10.reuse, R8.reuse, R13.reuse ;  /* 0x000000080a037223 */ /* 0x1c0fe2000000c00d */
[CCC-:B------:R-:W-:Y:S01]  /*0aa0*/  FFMA.RM R6, R10.reuse, R8.reuse, R13.reuse ;  /* 0x000000080a067223 */ /* 0x1c0fe2000000400d */
[C---:B------:R-:W-:Y:S02]  /*0ab0*/  ISETP.NE.AND P2, PT, R7.reuse, RZ, PT ;  /* 0x000000ff0700720c */ /* 0x040fe40003f45270 */
[----:B------:R-:W-:Y:S02]  /*0ac0*/  ISETP.NE.AND P1, PT, R7, RZ, PT ;  /* 0x000000ff0700720c */ /* 0x000fe40003f25270 */
[----:B------:R-:W-:Y:S01]  /*0ad0*/  LOP3.LUT R5, R3, 0x7fffff, RZ, 0xc0, !PT ;  /* 0x007fffff03057812 */ /* 0x000fe200078ec0ff */
[----:B------:R-:W-:Y:S01]  /*0ae0*/  FFMA.RP R3, R10, R8, R13 ;  /* 0x000000080a037223 */ /* 0x000fe2000000800d */
[----:B------:R-:W-:Y:S01]  /*0af0*/  IADD3 R8, PT, PT, R7, 0x20, RZ ;  /* 0x0000002007087810 */ /* 0x000fe20007ffe0ff */
[----:B------:R-:W-:Y:S01]  /*0b00*/  IMAD.MOV R7, RZ, RZ, -R7 ;  /* 0x000000ffff077224 */ /* 0x000fe200078e0a07 */
[----:B------:R-:W-:-:S02]  /*0b10*/  LOP3.LUT R5, R5, 0x800000, RZ, 0xfc, !PT ;  /* 0x0080000005057812 */ /* 0x000fc400078efcff */
[----:B------:R-:W-:Y:S02]  /*0b20*/  FSETP.NEU.FTZ.AND P0, PT, R3, R6, PT ;  /* 0x000000060300720b */ /* 0x000fe40003f1d000 */
[----:B------:R-:W-:Y:S02]  /*0b30*/  SHF.L.U32 R8, R5, R8, RZ ;  /* 0x0000000805087219 */ /* 0x000fe400000006ff */
[----:B------:R-:W-:Y:S02]  /*0b40*/  SEL R6, R7, RZ, P2 ;  /* 0x000000ff07067207 */ /* 0x000fe40001000000 */
[----:B------:R-:W-:Y:S02]  /*0b50*/  ISETP.NE.AND P1, PT, R8, RZ, P1 ;  /* 0x000000ff0800720c */ /* 0x000fe40000f25270 */
[----:B------:R-:W-:Y:S02]  /*0b60*/  SHF.R.U32.HI R6, RZ, R6, R5 ;  /* 0x00000006ff067219 */ /* 0x000fe40000011605 */
[----:B------:R-:W-:-:S02]  /*0b70*/  PLOP3.LUT P0, PT, P0, P1, PT, 0xf8, 0x8f ;  /* 0x00000000008f781c */ /* 0x000fc40000703f70 */
[----:B------:R-:W-:Y:S02]  /*0b80*/  SHF.R.U32.HI R8, RZ, 0x1, R6 ;  /* 0x00000001ff087819 */ /* 0x000fe40000011606 */
[----:B------:R-:W-:-:S04]  /*0b90*/  SEL R3, RZ, 0x1, !P0 ;  /* 0x00000001ff037807 */ /* 0x000fc80004000000 */
[----:B------:R-:W-:-:S04]  /*0ba0*/  LOP3.LUT R3, R3, 0x1, R8, 0xf8, !PT ;  /* 0x0000000103037812 */ /* 0x000fc800078ef808 */
[----:B------:R-:W-:-:S05]  /*0bb0*/  LOP3.LUT R3, R3, R6, RZ, 0xc0, !PT ;  /* 0x0000000603037212 */ /* 0x000fca00078ec0ff */
[----:B------:R-:W-:-:S05]  /*0bc0*/  IMAD.IADD R3, R8, 0x1, R3 ;  /* 0x0000000108037824 */ /* 0x000fca00078e0203 */
[----:B------:R-:W-:Y:S01]  /*0bd0*/  LOP3.LUT R0, R3, R0, RZ, 0xfc, !PT ;  /* 0x0000000003007212 */ /* 0x000fe200078efcff */
[----:B------:R-:W-:Y:S06]  /*0be0*/  BRA `(.L_x_13) ;  /* 0x0000000000107947 */ /* 0x000fec0003800000 */
.L_x_12:
[----:B------:R-:W-:-:S04]  /*0bf0*/  LOP3.LUT R0, R0, 0x80000000, RZ, 0xc0, !PT ;  /* 0x8000000000007812 */ /* 0x000fc800078ec0ff */
[----:B------:R-:W-:Y:S01]  /*0c00*/  LOP3.LUT R0, R0, 0x7f800000, RZ, 0xfc, !PT ;  /* 0x7f80000000007812 */ /* 0x000fe200078efcff */
[----:B------:R-:W-:Y:S06]  /*0c10*/  BRA `(.L_x_13) ;  /* 0x0000000000047947 */ /* 0x000fec0003800000 */
.L_x_11:
[----:B------:R-:W-:-:S07]  /*0c20*/  IMAD R0, R6, 0x800000, R0 ;  /* 0x0080000006007824 */ /* 0x000fce00078e0200 */
.L_x_13:
[----:B------:R-:W-:Y:S05]  /*0c30*/  BSYNC.RECONVERGENT B2 ;  /* 0x0000000000027941 */ /* 0x000fea0003800200 */
.L_x_10:
[----:B------:R-:W-:Y:S05]  /*0c40*/  BRA `(.L_x_14) ;  /* 0x0000000000207947 */ /* 0x000fea0003800000 */
.L_x_9:
[----:B------:R-:W-:-:S04]  /*0c50*/  LOP3.LUT R0, R6, 0x80000000, R3, 0x48, !PT ;  /* 0x8000000006007812 */ /* 0x000fc800078e4803 */
[----:B------:R-:W-:Y:S01]  /*0c60*/  LOP3.LUT R0, R0, 0x7f800000, RZ, 0xfc, !PT ;  /* 0x7f80000000007812 */ /* 0x000fe200078efcff */
[----:B------:R-:W-:Y:S06]  /*0c70*/  BRA `(.L_x_14) ;  /* 0x0000000000147947 */ /* 0x000fec0003800000 */
.L_x_8:
[----:B------:R-:W-:Y:S01]  /*0c80*/  LOP3.LUT R0, R6, 0x80000000, R3, 0x48, !PT ;  /* 0x8000000006007812 */ /* 0x000fe200078e4803 */
[----:B------:R-:W-:Y:S06]  /*0c90*/  BRA `(.L_x_14) ;  /* 0x00000000000c7947 */ /* 0x000fec0003800000 */
.L_x_7:
[----:B------:R-:W0:Y:S01]  /*0ca0*/  MUFU.RSQ R0, -QNAN ;  /* 0xffc0000000007908 */ /* 0x000e220000001400 */
[----:B------:R-:W-:Y:S05]  /*0cb0*/  BRA `(.L_x_14) ;  /* 0x0000000000047947 */ /* 0x000fea0003800000 */
.L_x_6:
[----:B------:R-:W-:-:S07]  /*0cc0*/  FADD.FTZ R0, R3, R0 ;  /* 0x0000000003007221 */ /* 0x000fce0000010000 */
.L_x_14:
[----:B------:R-:W-:Y:S05]  /*0cd0*/  BSYNC.RECONVERGENT B1 ;  /* 0x0000000000017941 */ /* 0x000fea0003800200 */
.L_x_4:
[----:B------:R-:W-:-:S04]  /*0ce0*/  IMAD.MOV.U32 R5, RZ, RZ, 0x0 ;  /* 0x00000000ff057424 */ /* 0x000fc800078e00ff */
[----:B0-----:R-:W-:Y:S05]  /*0cf0*/  RET.REL.NODEC R4 `(_Z15softmaxFunctionPfS_S_S_) ;  /* 0xfffffff004c07950 */ /* 0x001fea0003c3ffff */
.L_x_15:
[----:B------:R-:W-:-:S00]  /*0d00*/  BRA `(.L_x_15) ;  /* 0xfffffffc00fc7947 */ /* 0x000fc0000383ffff */
[----:B------:R-:W-:-:S00]  /*0d10*/  NOP ;  /* 0x0000000000007918 */ /* 0x000fc00000000000 */
        /* <DEDUP_REMOVED lines=14> */
.L_x_19:


//--------------------- .text._Z11getMaxValuePfS_ --------------------------
	.section	.text._Z11getMaxValuePfS_,"ax",@progbits
	.align	128
        .global         _Z11getMaxValuePfS_
        .type           _Z11getMaxValuePfS_,@function
        .size           _Z11getMaxValuePfS_,(.L_x_21 - _Z11getMaxValuePfS_)
        .other          _Z11getMaxValuePfS_,@"STO_CUDA_ENTRY STV_DEFAULT"
_Z11getMaxValuePfS_:
.text._Z11getMaxValuePfS_:
[----:B------:R-:W-:Y:S01]  /*0000*/  LDC R1, c[0x0][0x37c] ;  /* 0x0000df00ff017b82 */ /* 0x000fe20000000800 */
[----:B------:R-:W0:Y:S07]  /*0010*/  S2R R8, SR_TID.X ;  /* 0x0000000000087919 */ /* 0x000e2e0000002100 */
[----:B------:R-:W0:Y:S01]  /*0020*/  S2UR UR4, SR_CTAID.X ;  /* 0x00000000000479c3 */ /* 0x000e220000002500 */
[----:B------:R-:W1:Y:S01]  /*0030*/  LDCU.64 UR6, c[0x0][0x358] ;  /* 0x00006b00ff0677ac */ /* 0x000e620008000a00 */
[----:B------:R-:W-:-:S06]  /*0040*/  IMAD.MOV.U32 R0, RZ, RZ, -0x800000 ;  /* 0xff800000ff007424 */ /* 0x000fcc00078e00ff */
[----:B------:R-:W0:Y:S02]  /*0050*/  LDC R5, c[0x0][0x360] ;  /* 0x0000d800ff057b82 */ /* 0x000e240000000800 */
[----:B0-----:R-:W-:-:S05]  /*0060*/  IMAD R5, R5, UR4, R8 ;  /* 0x0000000405057c24 */ /* 0x001fca000f8e0208 */
[----:B------:R-:W-:-:S13]  /*0070*/  ISETP.GT.AND P0, PT, R5, 0xf423e, PT ;  /* 0x000f423e0500780c */ /* 0x000fda0003f04270 */
[----:B------:R-:W0:Y:S02]  /*0080*/  @!P0 LDC.64 R2, c[0x0][0x380] ;  /* 0x0000e000ff028b82 */ /* 0x000e240000000a00 */
[----:B0-----:R-:W-:-:S05]  /*0090*/  @!P0 IMAD.WIDE R2, R5, 0x4, R2 ;  /* 0x0000000405028825 */ /* 0x001fca00078e0202 */
[----:B-1----:R-:W2:Y:S01]  /*00a0*/  @!P0 LDG.E R0, desc[UR6][R2.64] ;  /* 0x0000000602008981 */ /* 0x002ea2000c1e1900 */
[----:B------:R-:W0:Y:S01]  /*00b0*/  S2UR UR5, SR_CgaCtaId ;  /* 0x00000000000579c3 */ /* 0x000e220000008800 */
[----:B------:R-:W-:Y:S01]  /*00c0*/  UMOV UR4, 0x400 ;  /* 0x0000040000047882 */ /* 0x000fe20000000000 */
[C---:B------:R-:W-:Y:S02]  /*00d0*/  ISETP.GT.U32.AND P1, PT, R8.reuse, 0x7f, PT ;  /* 0x0000007f0800780c */ /* 0x040fe40003f24070 */
[----:B------:R-:W-:Y:S01]  /*00e0*/  ISETP.GT.U32.AND P0, PT, R8, 0x3f, PT ;  /* 0x0000003f0800780c */ /* 0x000fe20003f04070 */
[----:B0-----:R-:W-:-:S06]  /*00f0*/  ULEA UR4, UR5, UR4, 0x18 ;  /* 0x0000000405047291 */ /* 0x001fcc000f8ec0ff */
[----:B------:R-:W-:-:S05]  /*0100*/  LEA R5, R8, UR4, 0x2 ;  /* 0x0000000408057c11 */ /* 0x000fca000f8e10ff */
[----:B------:R-:W2:Y:S02]  /*0110*/  @!P1 LDS R7, [R5+0x200] ;  /* 0x0002000005079984 */ /* 0x000ea40000000800 */
[----:B--2---:R-:W-:Y:S02]  /*0120*/  @!P1 FMNMX R4, R7, R0, !PT ;  /* 0x0000000007049209 */ /* 0x004fe40007800000 */
[----:B------:R-:W-:Y:S04]  /*0130*/  STS [R5], R0 ;  /* 0x0000000005007388 */ /* 0x000fe80000000800 */
[----:B------:R-:W-:Y:S01]  /*0140*/  @!P1 STS [R5], R4 ;  /* 0x0000000405009388 */ /* 0x000fe20000000800 */
[----:B------:R-:W-:Y:S01]  /*0150*/  BAR.SYNC.DEFER_BLOCKING 0x0 ;  /* 0x0000000000007b1d */ /* 0x000fe20000010000 */
[----:B------:R-:W-:-:S05]  /*0160*/  ISETP.GT.U32.AND P1, PT, R8, 0x1f, PT ;  /* 0x0000001f0800780c */ /* 0x000fca0003f24070 */
[----:B------:R-:W-:Y:S04]  /*0170*/  @!P0 LDS R2, [R5] ;  /* 0x0000000005028984 */ /* 0x000fe80000000800 */
[----:B------:R-:W0:Y:S02]  /*0180*/  @!P0 LDS R3, [R5+0x100] ;  /* 0x0001000005038984 */ /* 0x000e240000000800 */
[----:B0-----:R-:W-:-:S05]  /*0190*/  @!P0 FMNMX R2, R2, R3, !PT ;  /* 0x0000000302028209 */ /* 0x001fca0007800000 */
        /* <DEDUP_REMOVED lines=26> */
[----:B------:R-:W-:-:S05]  /*0340*/  ISETP.NE.AND P0, PT, R8, RZ, PT ;  /* 0x000000ff0800720c */ /* 0x000fca0003f05270 */
[----:B------:R-:W-:Y:S04]  /*0350*/  @!P1 LDS R0, [R5] ;  /* 0x0000000005009984 */ /* 0x000fe80000000800 */
[----:B------:R-:W0:Y:S02]  /*0360*/  @!P1 LDS R3, [R5+0x8] ;  /* 0x0000080005039984 */ /* 0x000e240000000800 */
[----:B0-----:R-:W-:-:S05]  /*0370*/  @!P1 FMNMX R0, R0, R3, !PT ;  /* 0x0000000300009209 */ /* 0x001fca0007800000 */
[----:B------:R-:W-:Y:S01]  /*0380*/  @!P1 STS [R5], R0 ;  /* 0x0000000005009388 */ /* 0x000fe20000000800 */
[----:B------:R-:W-:Y:S06]  /*0390*/  BAR.SYNC.DEFER_BLOCKING 0x0 ;  /* 0x0000000000007b1d */ /* 0x000fec0000010000 */
[----:B------:R-:W-:Y:S04]  /*03a0*/  @!P0 LDS R2, [R5] ;  /* 0x0000000005028984 */ /* 0x000fe80000000800 */
[----:B------:R-:W0:Y:S02]  /*03b0*/  @!P0 LDS R3, [UR4+0x4] ;  /* 0x00000404ff038984 */ /* 0x000e240008000800 */
[----:B0-----:R-:W-:-:S05]  /*03c0*/  @!P0 FMNMX R2, R2, R3, !PT ;  /* 0x0000000302028209 */ /* 0x001fca0007800000 */
[----:B------:R0:W-:Y:S01]  /*03d0*/  @!P0 STS [R5], R2 ;  /* 0x0000000205008388 */ /* 0x0001e20000000800 */
[----:B------:R-:W-:Y:S06]  /*03e0*/  BAR.SYNC.DEFER_BLOCKING 0x0 ;  /* 0x0000000000007b1d */ /* 0x000fec0000010000 */
[----:B------:R-:W-:Y:S05]  /*03f0*/  @P0 BRA `(.L_x_16) ;  /* 0x0000000000240947 */ /* 0x000fea0003800000 */
[----:B0-----:R-:W0:Y:S01]  /*0400*/  LDC.64 R2, c[0x0][0x388] ;  /* 0x0000e200ff027b82 */ /* 0x001e220000000a00 */
[----:B------:R-:W1:Y:S04]  /*0410*/  LDS R5, [UR4] ;  /* 0x00000004ff057984 */ /* 0x000e680008000800 */
[----:B01----:R0:W5:Y:S02]  /*0420*/  LDG.E R6, desc[UR6][R2.64] ;  /* 0x0000000602067981 */ /* 0x003164000c1e1900 */
.L_x_17:
[----:B-----5:R-:W-:Y:S01]  /*0430*/  FMNMX R7, R5, R6, !PT ;  /* 0x0000000605077209 */ /* 0x020fe20007800000 */
[----:B------:R-:W-:Y:S05]  /*0440*/  YIELD ;  /* 0x0000000000007946 */ /* 0x000fea0003800000 */
[----:B------:R-:W2:Y:S02]  /*0450*/  ATOMG.E.CAS.STRONG.GPU PT, R7, [R2], R6, R7 ;  /* 0x00000006020773a9 */ /* 0x000ea400001ee107 */
[----:B--2---:R-:W-:Y:S01]  /*0460*/  ISETP.NE.AND P0, PT, R6, R7, PT ;  /* 0x000000070600720c */ /* 0x004fe20003f05270 */
[----:B------:R-:W-:-:S12]  /*0470*/  IMAD.MOV.U32 R6, RZ, RZ, R7 ;  /* 0x000000ffff067224 */ /* 0x000fd800078e0007 */
[----:B------:R-:W-:Y:S05]  /*0480*/  @P0 BRA `(.L_x_17) ;  /* 0xfffffffc00e80947 */ /* 0x000fea000383ffff */
.L_x_16:
[----:B------:R-:W-:Y:S05]  /*0490*/  WARPSYNC.ALL ;  /* 0x0000000000007948 */ /* 0x000fea0003800000 */
[----:B------:R-:W-:Y:S06]  /*04a0*/  BAR.SYNC.DEFER_BLOCKING 0x0 ;  /* 0x0000000000007b1d */ /* 0x000fec0000010000 */
[----:B------:R-:W-:Y:S05]  /*04b0*/  EXIT ;  /* 0x000000000000794d */ /* 0x000fea0003800000 */
.L_x_18:
        /* <DEDUP_REMOVED lines=12> */
.L_x_21:


//--------------------- .nv.shared._Z15softmaxFunctionPfS_S_S_ --------------------------
	.section	.nv.shared._Z15softmaxFunctionPfS_S_S_,"aw",@nobits
	.sectionflags	@""
	.align	4
.nv.shared._Z15softmaxFunctionPfS_S_S_:
	.zero		2048


//--------------------- .nv.shared.reserved.0     --------------------------
	.section	.nv.shared.reserved.0,"aw",@nobits
	.weak		__nv_reservedSMEM_offset_0_alias
	.size		__nv_reservedSMEM_offset_0_alias, 0, 64
	.other		__nv_reservedSMEM_offset_0_alias,@"STO_CUDA_RESERVED_SHARED STV_DEFAULT"
__nv_reservedSMEM_offset_0_alias:
	.zero		0
	.zero		64


//--------------------- .nv.shared._Z11getMaxValuePfS_ --------------------------
	.section	.nv.shared._Z11getMaxValuePfS_,"aw",@nobits
	.sectionflags	@""
	.align	4
.nv.shared._Z11getMaxValuePfS_:
	.zero		2048


//--------------------- .nv.constant0._Z15softmaxFunctionPfS_S_S_ --------------------------
	.section	.nv.constant0._Z15softmaxFunctionPfS_S_S_,"a",@progbits
	.sectionflags	@""
	.align	4
.nv.constant0._Z15softmaxFunctionPfS_S_S_:
	.zero		928


//--------------------- .nv.constant0._Z11getMaxValuePfS_ --------------------------
	.section	.nv.constant0._Z11getMaxValuePfS_,"a",@progbits
	.sectionflags	@""
	.align	4
.nv.constant0._Z11getMaxValuePfS_:
	.zero		912


//--------------------- SYMBOLS --------------------------

	.type		.nv.reservedSmem.offset0,@object
	.size		.nv.reservedSmem.offset0,0x4
	.type		.nv.reservedSmem.cap,@object
	.size		.nv.reservedSmem.cap,0x4
